//
// Generated by NVIDIA NVVM Compiler
//
// Compiler Build ID: CL-36424714
// Cuda compilation tools, release 13.0, V13.0.88
// Based on NVVM 20.0.0
//

.version 9.0
.target sm_100
.address_size 64

	// .globl	_Z7myGEMM7iiiPfS_S_
// _ZZ7myGEMM7iiiPfS_S_E2As has been demoted
// _ZZ7myGEMM7iiiPfS_S_E2Bs has been demoted

.visible .entry _Z7myGEMM7iiiPfS_S_(
	.param .u32 _Z7myGEMM7iiiPfS_S__param_0,
	.param .u32 _Z7myGEMM7iiiPfS_S__param_1,
	.param .u32 _Z7myGEMM7iiiPfS_S__param_2,
	.param .u64 .ptr .align 1 _Z7myGEMM7iiiPfS_S__param_3,
	.param .u64 .ptr .align 1 _Z7myGEMM7iiiPfS_S__param_4,
	.param .u64 .ptr .align 1 _Z7myGEMM7iiiPfS_S__param_5
)
{
	.reg .pred 	%p<4>;
	.reg .b32 	%r<80>;
	.reg .b32 	%f<603>;
	.reg .b64 	%rd<84>;
	// demoted variable
	.shared .align 4 .b8 _ZZ7myGEMM7iiiPfS_S_E2As[4096];
	// demoted variable
	.shared .align 4 .b8 _ZZ7myGEMM7iiiPfS_S_E2Bs[4256];
	ld.param.u32 	%r6, [_Z7myGEMM7iiiPfS_S__param_2];
	ld.param.u64 	%rd8, [_Z7myGEMM7iiiPfS_S__param_3];
	ld.param.u64 	%rd9, [_Z7myGEMM7iiiPfS_S__param_4];
	cvta.to.global.u64 	%rd10, %rd9;
	cvta.to.global.u64 	%rd11, %rd8;
	mov.u32 	%r7, %ctaid.y;
	mov.u32 	%r8, %ctaid.x;
	mul.lo.s32 	%r9, %r7, %r6;
	shl.b32 	%r10, %r9, 7;
	mul.wide.u32 	%rd12, %r10, 4;
	add.s64 	%rd82, %rd11, %rd12;
	shl.b32 	%r11, %r8, 7;
	mul.wide.u32 	%rd13, %r11, 4;
	add.s64 	%rd83, %rd10, %rd13;
	setp.eq.s32 	%p1, %r6, 0;
	mov.f32 	%f539, 0f00000000;
	mov.f32 	%f540, %f539;
	mov.f32 	%f541, %f539;
	mov.f32 	%f542, %f539;
	mov.f32 	%f543, %f539;
	mov.f32 	%f544, %f539;
	mov.f32 	%f545, %f539;
	mov.f32 	%f546, %f539;
	mov.f32 	%f547, %f539;
	mov.f32 	%f548, %f539;
	mov.f32 	%f549, %f539;
	mov.f32 	%f550, %f539;
	mov.f32 	%f551, %f539;
	mov.f32 	%f552, %f539;
	mov.f32 	%f553, %f539;
	mov.f32 	%f554, %f539;
	mov.f32 	%f555, %f539;
	mov.f32 	%f556, %f539;
	mov.f32 	%f557, %f539;
	mov.f32 	%f558, %f539;
	mov.f32 	%f559, %f539;
	mov.f32 	%f560, %f539;
	mov.f32 	%f561, %f539;
	mov.f32 	%f562, %f539;
	mov.f32 	%f563, %f539;
	mov.f32 	%f564, %f539;
	mov.f32 	%f565, %f539;
	mov.f32 	%f566, %f539;
	mov.f32 	%f567, %f539;
	mov.f32 	%f568, %f539;
	mov.f32 	%f569, %f539;
	mov.f32 	%f570, %f539;
	mov.f32 	%f571, %f539;
	mov.f32 	%f572, %f539;
	mov.f32 	%f573, %f539;
	mov.f32 	%f574, %f539;
	mov.f32 	%f575, %f539;
	mov.f32 	%f576, %f539;
	mov.f32 	%f577, %f539;
	mov.f32 	%f578, %f539;
	mov.f32 	%f579, %f539;
	mov.f32 	%f580, %f539;
	mov.f32 	%f581, %f539;
	mov.f32 	%f582, %f539;
	mov.f32 	%f583, %f539;
	mov.f32 	%f584, %f539;
	mov.f32 	%f585, %f539;
	mov.f32 	%f586, %f539;
	mov.f32 	%f587, %f539;
	mov.f32 	%f588, %f539;
	mov.f32 	%f589, %f539;
	mov.f32 	%f590, %f539;
	mov.f32 	%f591, %f539;
	mov.f32 	%f592, %f539;
	mov.f32 	%f593, %f539;
	mov.f32 	%f594, %f539;
	mov.f32 	%f595, %f539;
	mov.f32 	%f596, %f539;
	mov.f32 	%f597, %f539;
	mov.f32 	%f598, %f539;
	mov.f32 	%f599, %f539;
	mov.f32 	%f600, %f539;
	mov.f32 	%f601, %f539;
	mov.f32 	%f602, %f539;
	@%p1 bra 	$L__BB0_5;
	mov.b32 	%r78, 0;
	mov.f32 	%f539, 0f00000000;
	mov.u32 	%r14, %tid.x;
	shr.u32 	%r15, %r14, 5;
	shl.b32 	%r16, %r14, 2;
	and.b32  	%r17, %r16, 124;
$L__BB0_2:
	ld.param.u32 	%r76, [_Z7myGEMM7iiiPfS_S__param_2];
	ld.param.u32 	%r73, [_Z7myGEMM7iiiPfS_S__param_1];
	mad.lo.s32 	%r18, %r73, %r15, %r17;
	shr.u32 	%r19, %r14, 1;
	and.b32  	%r20, %r16, 4;
	mad.lo.s32 	%r21, %r76, %r19, %r20;
	mul.wide.u32 	%rd14, %r21, 4;
	add.s64 	%rd15, %rd82, %rd14;
	ld.global.v4.f32 	{%f259, %f260, %f261, %f262}, [%rd15];
	shl.b32 	%r22, %r19, 2;
	shl.b32 	%r23, %r14, 11;
	and.b32  	%r24, %r23, 2048;
	or.b32  	%r25, %r24, %r22;
	mov.u32 	%r26, _ZZ7myGEMM7iiiPfS_S_E2As;
	add.s32 	%r27, %r26, %r25;
	st.shared.f32 	[%r27], %f259;
	st.shared.f32 	[%r27+512], %f260;
	st.shared.f32 	[%r27+1024], %f261;
	st.shared.f32 	[%r27+1536], %f262;
	mul.wide.u32 	%rd16, %r18, 4;
	add.s64 	%rd17, %rd83, %rd16;
	ld.global.v4.f32 	{%f263, %f264, %f265, %f266}, [%rd17];
	shl.b32 	%r28, %r14, 4;
	and.b32  	%r29, %r28, 496;
	shl.b32 	%r30, %r15, 9;
	or.b32  	%r31, %r30, %r29;
	mov.u32 	%r32, _ZZ7myGEMM7iiiPfS_S_E2Bs;
	add.s32 	%r33, %r32, %r31;
	st.shared.v4.f32 	[%r33], {%f263, %f264, %f265, %f266};
	bar.sync 	0;
	mov.b32 	%r79, 16;
$L__BB0_3:
	mov.u32 	%r34, %tid.x;
	shl.b32 	%r35, %r34, 1;
	and.b32  	%r36, %r35, 2016;
	mov.u32 	%r37, _ZZ7myGEMM7iiiPfS_S_E2As;
	add.s32 	%r38, %r37, %r36;
	add.s32 	%r39, %r38, %r79;
	ld.shared.f32 	%f267, [%r39+-16];
	ld.shared.f32 	%f268, [%r39+-12];
	ld.shared.f32 	%f269, [%r39+-8];
	ld.shared.f32 	%f270, [%r39+-4];
	ld.shared.f32 	%f271, [%r39];
	ld.shared.f32 	%f272, [%r39+4];
	ld.shared.f32 	%f273, [%r39+8];
	ld.shared.f32 	%f274, [%r39+12];
	shl.b32 	%r40, %r34, 5;
	and.b32  	%r41, %r40, 480;
	mov.u32 	%r42, _ZZ7myGEMM7iiiPfS_S_E2Bs;
	add.s32 	%r43, %r42, %r41;
	add.s32 	%r44, %r43, %r79;
	ld.shared.f32 	%f275, [%r44+-16];
	ld.shared.f32 	%f276, [%r44+-12];
	ld.shared.f32 	%f277, [%r44+-8];
	ld.shared.f32 	%f278, [%r44+-4];
	ld.shared.f32 	%f279, [%r44];
	ld.shared.f32 	%f280, [%r44+4];
	ld.shared.f32 	%f281, [%r44+8];
	ld.shared.f32 	%f282, [%r44+12];
	fma.rn.f32 	%f602, %f267, %f275, %f602;
	fma.rn.f32 	%f601, %f267, %f276, %f601;
	fma.rn.f32 	%f600, %f267, %f277, %f600;
	fma.rn.f32 	%f599, %f267, %f278, %f599;
	fma.rn.f32 	%f598, %f267, %f279, %f598;
	fma.rn.f32 	%f597, %f267, %f280, %f597;
	fma.rn.f32 	%f596, %f267, %f281, %f596;
	fma.rn.f32 	%f595, %f267, %f282, %f595;
	fma.rn.f32 	%f594, %f268, %f275, %f594;
	fma.rn.f32 	%f593, %f268, %f276, %f593;
	fma.rn.f32 	%f592, %f268, %f277, %f592;
	fma.rn.f32 	%f591, %f268, %f278, %f591;
	fma.rn.f32 	%f590, %f268, %f279, %f590;
	fma.rn.f32 	%f589, %f268, %f280, %f589;
	fma.rn.f32 	%f588, %f268, %f281, %f588;
	fma.rn.f32 	%f587, %f268, %f282, %f587;
	fma.rn.f32 	%f586, %f269, %f275, %f586;
	fma.rn.f32 	%f585, %f269, %f276, %f585;
	fma.rn.f32 	%f584, %f269, %f277, %f584;
	fma.rn.f32 	%f583, %f269, %f278, %f583;
	fma.rn.f32 	%f582, %f269, %f279, %f582;
	fma.rn.f32 	%f581, %f269, %f280, %f581;
	fma.rn.f32 	%f580, %f269, %f281, %f580;
	fma.rn.f32 	%f579, %f269, %f282, %f579;
	fma.rn.f32 	%f578, %f270, %f275, %f578;
	fma.rn.f32 	%f577, %f270, %f276, %f577;
	fma.rn.f32 	%f576, %f270, %f277, %f576;
	fma.rn.f32 	%f575, %f270, %f278, %f575;
	fma.rn.f32 	%f574, %f270, %f279, %f574;
	fma.rn.f32 	%f573, %f270, %f280, %f573;
	fma.rn.f32 	%f572, %f270, %f281, %f572;
	fma.rn.f32 	%f571, %f270, %f282, %f571;
	fma.rn.f32 	%f570, %f271, %f275, %f570;
	fma.rn.f32 	%f569, %f271, %f276, %f569;
	fma.rn.f32 	%f568, %f271, %f277, %f568;
	fma.rn.f32 	%f567, %f271, %f278, %f567;
	fma.rn.f32 	%f566, %f271, %f279, %f566;
	fma.rn.f32 	%f565, %f271, %f280, %f565;
	fma.rn.f32 	%f564, %f271, %f281, %f564;
	fma.rn.f32 	%f563, %f271, %f282, %f563;
	fma.rn.f32 	%f562, %f272, %f275, %f562;
	fma.rn.f32 	%f561, %f272, %f276, %f561;
	fma.rn.f32 	%f560, %f272, %f277, %f560;
	fma.rn.f32 	%f559, %f272, %f278, %f559;
	fma.rn.f32 	%f558, %f272, %f279, %f558;
	fma.rn.f32 	%f557, %f272, %f280, %f557;
	fma.rn.f32 	%f556, %f272, %f281, %f556;
	fma.rn.f32 	%f555, %f272, %f282, %f555;
	fma.rn.f32 	%f554, %f273, %f275, %f554;
	fma.rn.f32 	%f553, %f273, %f276, %f553;
	fma.rn.f32 	%f552, %f273, %f277, %f552;
	fma.rn.f32 	%f551, %f273, %f278, %f551;
	fma.rn.f32 	%f550, %f273, %f279, %f550;
	fma.rn.f32 	%f549, %f273, %f280, %f549;
	fma.rn.f32 	%f548, %f273, %f281, %f548;
	fma.rn.f32 	%f547, %f273, %f282, %f547;
	fma.rn.f32 	%f546, %f274, %f275, %f546;
	fma.rn.f32 	%f545, %f274, %f276, %f545;
	fma.rn.f32 	%f544, %f274, %f277, %f544;
	fma.rn.f32 	%f543, %f274, %f278, %f543;
	fma.rn.f32 	%f542, %f274, %f279, %f542;
	fma.rn.f32 	%f541, %f274, %f280, %f541;
	fma.rn.f32 	%f540, %f274, %f281, %f540;
	fma.rn.f32 	%f539, %f274, %f282, %f539;
	add.s32 	%r79, %r79, 512;
	setp.ne.s32 	%p2, %r79, 4112;
	@%p2 bra 	$L__BB0_3;
	ld.param.u32 	%r77, [_Z7myGEMM7iiiPfS_S__param_2];
	ld.param.u32 	%r74, [_Z7myGEMM7iiiPfS_S__param_1];
	bar.sync 	0;
	add.s32 	%r78, %r78, 8;
	setp.lt.u32 	%p3, %r78, %r77;
	shl.b32 	%r45, %r74, 3;
	mul.wide.u32 	%rd18, %r45, 4;
	add.s64 	%rd83, %rd83, %rd18;
	add.s64 	%rd82, %rd82, 32;
	@%p3 bra 	$L__BB0_2;
$L__BB0_5:
	ld.param.u64 	%rd81, [_Z7myGEMM7iiiPfS_S__param_5];
	ld.param.u32 	%r75, [_Z7myGEMM7iiiPfS_S__param_1];
	mov.u32 	%r46, %ctaid.y;
	mul.lo.s32 	%r47, %r46, %r75;
	shl.b32 	%r48, %r47, 7;
	mov.u32 	%r49, %ctaid.x;
	shl.b32 	%r50, %r49, 7;
	add.s32 	%r51, %r48, %r50;
	cvt.u64.u32 	%rd19, %r51;
	cvta.to.global.u64 	%rd20, %rd81;
	mov.u32 	%r52, %tid.x;
	shr.u32 	%r53, %r52, 4;
	shl.b32 	%r54, %r52, 3;
	and.b32  	%r55, %r54, 120;
	mul.lo.s32 	%r56, %r53, %r75;
	shl.b32 	%r57, %r56, 3;
	add.s32 	%r58, %r57, %r55;
	cvt.u64.u32 	%rd21, %r58;
	add.s64 	%rd22, %rd21, %rd19;
	shl.b64 	%rd23, %rd22, 2;
	add.s64 	%rd24, %rd20, %rd23;
	ld.global.v4.f32 	{%f283, %f284, %f285, %f286}, [%rd24];
	add.f32 	%f287, %f283, %f602;
	add.f32 	%f288, %f284, %f601;
	add.f32 	%f289, %f285, %f600;
	add.f32 	%f290, %f286, %f599;
	st.global.v4.f32 	[%rd24], {%f287, %f288, %f289, %f290};
	ld.global.v4.f32 	{%f291, %f292, %f293, %f294}, [%rd24+16];
	add.f32 	%f295, %f291, %f598;
	add.f32 	%f296, %f292, %f597;
	add.f32 	%f297, %f293, %f596;
	add.f32 	%f298, %f294, %f595;
	st.global.v4.f32 	[%rd24+16], {%f295, %f296, %f297, %f298};
	add.s32 	%r59, %r58, %r75;
	cvt.u64.u32 	%rd25, %r59;
	add.s64 	%rd26, %rd25, %rd19;
	shl.b64 	%rd27, %rd26, 2;
	add.s64 	%rd28, %rd20, %rd27;
	ld.global.v4.f32 	{%f299, %f300, %f301, %f302}, [%rd28];
	add.f32 	%f303, %f299, %f594;
	add.f32 	%f304, %f300, %f593;
	add.f32 	%f305, %f301, %f592;
	add.f32 	%f306, %f302, %f591;
	st.global.v4.f32 	[%rd28], {%f303, %f304, %f305, %f306};
	add.s32 	%r60, %r59, 4;
	cvt.u64.u32 	%rd29, %r60;
	add.s64 	%rd30, %rd29, %rd19;
	shl.b64 	%rd31, %rd30, 2;
	add.s64 	%rd32, %rd20, %rd31;
	ld.global.v4.f32 	{%f307, %f308, %f309, %f310}, [%rd32];
	add.f32 	%f311, %f307, %f590;
	add.f32 	%f312, %f308, %f589;
	add.f32 	%f313, %f309, %f588;
	add.f32 	%f314, %f310, %f587;
	st.global.v4.f32 	[%rd32], {%f311, %f312, %f313, %f314};
	add.s32 	%r61, %r59, %r75;
	cvt.u64.u32 	%rd33, %r61;
	add.s64 	%rd34, %rd33, %rd19;
	shl.b64 	%rd35, %rd34, 2;
	add.s64 	%rd36, %rd20, %rd35;
	ld.global.v4.f32 	{%f315, %f316, %f317, %f318}, [%rd36];
	add.f32 	%f319, %f315, %f586;
	add.f32 	%f320, %f316, %f585;
	add.f32 	%f321, %f317, %f584;
	add.f32 	%f322, %f318, %f583;
	st.global.v4.f32 	[%rd36], {%f319, %f320, %f321, %f322};
	add.s32 	%r62, %r60, %r75;
	cvt.u64.u32 	%rd37, %r62;
	add.s64 	%rd38, %rd37, %rd19;
	shl.b64 	%rd39, %rd38, 2;
	add.s64 	%rd40, %rd20, %rd39;
	ld.global.v4.f32 	{%f323, %f324, %f325, %f326}, [%rd40];
	add.f32 	%f327, %f323, %f582;
	add.f32 	%f328, %f324, %f581;
	add.f32 	%f329, %f325, %f580;
	add.f32 	%f330, %f326, %f579;
	st.global.v4.f32 	[%rd40], {%f327, %f328, %f329, %f330};
	add.s32 	%r63, %r61, %r75;
	cvt.u64.u32 	%rd41, %r63;
	add.s64 	%rd42, %rd41, %rd19;
	shl.b64 	%rd43, %rd42, 2;
	add.s64 	%rd44, %rd20, %rd43;
	ld.global.v4.f32 	{%f331, %f332, %f333, %f334}, [%rd44];
	add.f32 	%f335, %f331, %f578;
	add.f32 	%f336, %f332, %f577;
	add.f32 	%f337, %f333, %f576;
	add.f32 	%f338, %f334, %f575;
	st.global.v4.f32 	[%rd44], {%f335, %f336, %f337, %f338};
	add.s32 	%r64, %r62, %r75;
	cvt.u64.u32 	%rd45, %r64;
	add.s64 	%rd46, %rd45, %rd19;
	shl.b64 	%rd47, %rd46, 2;
	add.s64 	%rd48, %rd20, %rd47;
	ld.global.v4.f32 	{%f339, %f340, %f341, %f342}, [%rd48];
	add.f32 	%f343, %f339, %f574;
	add.f32 	%f344, %f340, %f573;
	add.f32 	%f345, %f341, %f572;
	add.f32 	%f346, %f342, %f571;
	st.global.v4.f32 	[%rd48], {%f343, %f344, %f345, %f346};
	add.s32 	%r65, %r63, %r75;
	cvt.u64.u32 	%rd49, %r65;
	add.s64 	%rd50, %rd49, %rd19;
	shl.b64 	%rd51, %rd50, 2;
	add.s64 	%rd52, %rd20, %rd51;
	ld.global.v4.f32 	{%f347, %f348, %f349, %f350}, [%rd52];
	add.f32 	%f351, %f347, %f570;
	add.f32 	%f352, %f348, %f569;
	add.f32 	%f353, %f349, %f568;
	add.f32 	%f354, %f350, %f567;
	st.global.v4.f32 	[%rd52], {%f351, %f352, %f353, %f354};
	add.s32 	%r66, %r64, %r75;
	cvt.u64.u32 	%rd53, %r66;
	add.s64 	%rd54, %rd53, %rd19;
	shl.b64 	%rd55, %rd54, 2;
	add.s64 	%rd56, %rd20, %rd55;
	ld.global.v4.f32 	{%f355, %f356, %f357, %f358}, [%rd56];
	add.f32 	%f359, %f355, %f566;
	add.f32 	%f360, %f356, %f565;
	add.f32 	%f361, %f357, %f564;
	add.f32 	%f362, %f358, %f563;
	st.global.v4.f32 	[%rd56], {%f359, %f360, %f361, %f362};
	add.s32 	%r67, %r65, %r75;
	cvt.u64.u32 	%rd57, %r67;
	add.s64 	%rd58, %rd57, %rd19;
	shl.b64 	%rd59, %rd58, 2;
	add.s64 	%rd60, %rd20, %rd59;
	ld.global.v4.f32 	{%f363, %f364, %f365, %f366}, [%rd60];
	add.f32 	%f367, %f363, %f562;
	add.f32 	%f368, %f364, %f561;
	add.f32 	%f369, %f365, %f560;
	add.f32 	%f370, %f366, %f559;
	st.global.v4.f32 	[%rd60], {%f367, %f368, %f369, %f370};
	add.s32 	%r68, %r66, %r75;
	cvt.u64.u32 	%rd61, %r68;
	add.s64 	%rd62, %rd61, %rd19;
	shl.b64 	%rd63, %rd62, 2;
	add.s64 	%rd64, %rd20, %rd63;
	ld.global.v4.f32 	{%f371, %f372, %f373, %f374}, [%rd64];
	add.f32 	%f375, %f371, %f558;
	add.f32 	%f376, %f372, %f557;
	add.f32 	%f377, %f373, %f556;
	add.f32 	%f378, %f374, %f555;
	st.global.v4.f32 	[%rd64], {%f375, %f376, %f377, %f378};
	add.s32 	%r69, %r67, %r75;
	cvt.u64.u32 	%rd65, %r69;
	add.s64 	%rd66, %rd65, %rd19;
	shl.b64 	%rd67, %rd66, 2;
	add.s64 	%rd68, %rd20, %rd67;
	ld.global.v4.f32 	{%f379, %f380, %f381, %f382}, [%rd68];
	add.f32 	%f383, %f379, %f554;
	add.f32 	%f384, %f380, %f553;
	add.f32 	%f385, %f381, %f552;
	add.f32 	%f386, %f382, %f551;
	st.global.v4.f32 	[%rd68], {%f383, %f384, %f385, %f386};
	add.s32 	%r70, %r68, %r75;
	cvt.u64.u32 	%rd69, %r70;
	add.s64 	%rd70, %rd69, %rd19;
	shl.b64 	%rd71, %rd70, 2;
	add.s64 	%rd72, %rd20, %rd71;
	ld.global.v4.f32 	{%f387, %f388, %f389, %f390}, [%rd72];
	add.f32 	%f391, %f387, %f550;
	add.f32 	%f392, %f388, %f549;
	add.f32 	%f393, %f389, %f548;
	add.f32 	%f394, %f390, %f547;
	st.global.v4.f32 	[%rd72], {%f391, %f392, %f393, %f394};
	add.s32 	%r71, %r69, %r75;
	cvt.u64.u32 	%rd73, %r71;
	add.s64 	%rd74, %rd73, %rd19;
	shl.b64 	%rd75, %rd74, 2;
	add.s64 	%rd76, %rd20, %rd75;
	ld.global.v4.f32 	{%f395, %f396, %f397, %f398}, [%rd76];
	add.f32 	%f399, %f395, %f546;
	add.f32 	%f400, %f396, %f545;
	add.f32 	%f401, %f397, %f544;
	add.f32 	%f402, %f398, %f543;
	st.global.v4.f32 	[%rd76], {%f399, %f400, %f401, %f402};
	add.s32 	%r72, %r70, %r75;
	cvt.u64.u32 	%rd77, %r72;
	add.s64 	%rd78, %rd77, %rd19;
	shl.b64 	%rd79, %rd78, 2;
	add.s64 	%rd80, %rd20, %rd79;
	ld.global.v4.f32 	{%f403, %f404, %f405, %f406}, [%rd80];
	add.f32 	%f407, %f403, %f542;
	add.f32 	%f408, %f404, %f541;
	add.f32 	%f409, %f405, %f540;
	add.f32 	%f410, %f406, %f539;
	st.global.v4.f32 	[%rd80], {%f407, %f408, %f409, %f410};
	ret;

}


// ===== COMPILED SASS (sm_100) =====

	.target	sm_100

	.elftype	@"ET_EXEC"


//--------------------- .note.nv.tkinfo           --------------------------
	.section	.note.nv.tkinfo,"",@"SHT_NOTE"
	.sectionflags	@"SHF_NOTE_NV_TKINFO"
	.tkinfo
        /*0018*/ 	.word	0x00000002
        /*0030*/ 	.string	""
        /*0030*/ 	.string	"ptxas"
        /*0030*/ 	.string	"Cuda compilation tools, release 13.0, V13.0.88"
        /*0030*/ 	.string	"Build cuda_13.0.r13.0/compiler.36424714_0"
        /*0030*/ 	.string	"-arch sm_100 -m 64 "



//--------------------- .note.nv.cuinfo           --------------------------
	.section	.note.nv.cuinfo,"",@"SHT_NOTE"
	.sectionflags	@"SHF_NOTE_NV_CUINFO"
        /*0018*/ 	.short	0x0002
        /*001a*/ 	.short	0x0064
        /*001c*/ 	.short	0x0082
	.zero		2


//--------------------- .nv.info                  --------------------------
	.section	.nv.info,"",@"SHT_CUDA_INFO"
	.align	4


	//----- nvinfo : EIATTR_REGCOUNT
	.align		4
        /*0000*/ 	.byte	0x04, 0x2f
        /*0002*/ 	.short	(.L_1 - .L_0)
	.align		4
.L_0:
        /*0004*/ 	.word	index@(_Z7myGEMM7iiiPfS_S_)
        /*0008*/ 	.word	0x0000005c


	//----- nvinfo : EIATTR_FRAME_SIZE
	.align		4
.L_1:
        /*000c*/ 	.byte	0x04, 0x11
        /*000e*/ 	.short	(.L_3 - .L_2)
	.align		4
.L_2:
        /*0010*/ 	.word	index@(_Z7myGEMM7iiiPfS_S_)
        /*0014*/ 	.word	0x00000000


	//----- nvinfo : EIATTR_MIN_STACK_SIZE
	.align		4
.L_3:
        /*0018*/ 	.byte	0x04, 0x12
        /*001a*/ 	.short	(.L_5 - .L_4)
	.align		4
.L_4:
        /*001c*/ 	.word	index@(_Z7myGEMM7iiiPfS_S_)
        /*0020*/ 	.word	0x00000000
.L_5:


//--------------------- .nv.compat                --------------------------
	.section	.nv.compat,"",@"SHT_CUDA_COMPAT_INFO"
	.align	4
        /*0000*/ 	.byte	0x02, 0x09, 0x00, 0x00, 0x02, 0x02, 0x01, 0x00, 0x02, 0x05, 0x05, 0x00, 0x03, 0x07, 0x01, 0x01
        /*0010*/ 	.byte	0x02, 0x03, 0x00, 0x00, 0x02, 0x06, 0x01, 0x00, 0x04, 0x0b, 0x08, 0x00, 0x09, 0x00, 0x00, 0x00
        /*0020*/ 	.byte	0x00, 0x00, 0x00, 0x00


//--------------------- .nv.info._Z7myGEMM7iiiPfS_S_ --------------------------
	.section	.nv.info._Z7myGEMM7iiiPfS_S_,"",@"SHT_CUDA_INFO"
	.sectionflags	@""
	.align	4


	//----- nvinfo : EIATTR_CUDA_API_VERSION
	.align		4
        /*0000*/ 	.byte	0x04, 0x37
        /*0002*/ 	.short	(.L_7 - .L_6)
.L_6:
        /*0004*/ 	.word	0x00000082


	//----- nvinfo : EIATTR_KPARAM_INFO
	.align		4
.L_7:
        /*0008*/ 	.byte	0x04, 0x17
        /*000a*/ 	.short	(.L_9 - .L_8)
.L_8:
        /*000c*/ 	.word	0x00000000
        /*0010*/ 	.short	0x0005
        /*0012*/ 	.short	0x0020
        /*0014*/ 	.byte	0x00, 0xf5, 0x21, 0x00


	//----- nvinfo : EIATTR_KPARAM_INFO
	.align		4
.L_9:
        /*0018*/ 	.byte	0x04, 0x17
        /*001a*/ 	.short	(.L_11 - .L_10)
.L_10:
        /*001c*/ 	.word	0x00000000
        /*0020*/ 	.short	0x0004
        /*0022*/ 	.short	0x0018
        /*0024*/ 	.byte	0x00, 0xf5, 0x21, 0x00


	//----- nvinfo : EIATTR_KPARAM_INFO
	.align		4
.L_11:
        /*0028*/ 	.byte	0x04, 0x17
        /*002a*/ 	.short	(.L_13 - .L_12)
.L_12:
        /*002c*/ 	.word	0x00000000
        /*0030*/ 	.short	0x0003
        /*0032*/ 	.short	0x0010
        /*0034*/ 	.byte	0x00, 0xf5, 0x21, 0x00


	//----- nvinfo : EIATTR_KPARAM_INFO
	.align		4
.L_13:
        /*0038*/ 	.byte	0x04, 0x17
        /*003a*/ 	.short	(.L_15 - .L_14)
.L_14:
        /*003c*/ 	.word	0x00000000
        /*0040*/ 	.short	0x0002
        /*0042*/ 	.short	0x0008
        /*0044*/ 	.byte	0x00, 0xf0, 0x11, 0x00


	//----- nvinfo : EIATTR_KPARAM_INFO
	.align		4
.L_15:
        /*0048*/ 	.byte	0x04, 0x17
        /*004a*/ 	.short	(.L_17 - .L_16)
.L_16:
        /*004c*/ 	.word	0x00000000
        /*0050*/ 	.short	0x0001
        /*0052*/ 	.short	0x0004
        /*0054*/ 	.byte	0x00, 0xf0, 0x11, 0x00


	//----- nvinfo : EIATTR_KPARAM_INFO
	.align		4
.L_17:
        /*0058*/ 	.byte	0x04, 0x17
        /*005a*/ 	.short	(.L_19 - .L_18)
.L_18:
        /*005c*/ 	.word	0x00000000
        /*0060*/ 	.short	0x0000
        /*0062*/ 	.short	0x0000
        /*0064*/ 	.byte	0x00, 0xf0, 0x11, 0x00


	//----- nvinfo : EIATTR_SPARSE_MMA_MASK
	.align		4
.L_19:
        /*0068*/ 	.byte	0x03, 0x50
        /*006a*/ 	.short	0x0000


	//----- nvinfo : EIATTR_MAXREG_COUNT
	.align		4
        /*006c*/ 	.byte	0x03, 0x1b
        /*006e*/ 	.short	0x00ff


	//----- nvinfo : EIATTR_NUM_BARRIERS
	.align		4
        /*0070*/ 	.byte	0x02, 0x4c
        /*0072*/ 	.byte	0x01
	.zero		1


	//----- nvinfo : EIATTR_MERCURY_ISA_VERSION
	.align		4
        /*0074*/ 	.byte	0x03, 0x5f
        /*0076*/ 	.short	0x0101


	//----- nvinfo : EIATTR_VRC_CTA_INIT_COUNT
	.align		4
        /*0078*/ 	.byte	0x02, 0x4a
	.zero		1
	.zero		1


	//----- nvinfo : EIATTR_EXIT_INSTR_OFFSETS
	.align		4
        /*007c*/ 	.byte	0x04, 0x1c
        /*007e*/ 	.short	(.L_21 - .L_20)


	//   ....[0]....
.L_20:
        /*0080*/ 	.word	0x00001640


	//----- nvinfo : EIATTR_CBANK_PARAM_SIZE
	.align		4
.L_21:
        /*0084*/ 	.byte	0x03, 0x19
        /*0086*/ 	.short	0x0028


	//----- nvinfo : EIATTR_PARAM_CBANK
	.align		4
        /*0088*/ 	.byte	0x04, 0x0a
        /*008a*/ 	.short	(.L_23 - .L_22)
	.align		4
.L_22:
        /*008c*/ 	.word	index@(.nv.constant0._Z7myGEMM7iiiPfS_S_)
        /*0090*/ 	.short	0x0380
        /*0092*/ 	.short	0x0028


	//----- nvinfo : EIATTR_SW_WAR
	.align		4
.L_23:
        /*0094*/ 	.byte	0x04, 0x36
        /*0096*/ 	.short	(.L_25 - .L_24)
.L_24:
        /*0098*/ 	.word	0x00000008
.L_25:


//--------------------- .nv.callgraph             --------------------------
	.section	.nv.callgraph,"",@"SHT_CUDA_CALLGRAPH"
	.align	4
	.sectionentsize	8
	.align		4
        /*0000*/ 	.word	0x00000000
	.align		4
        /*0004*/ 	.word	0xffffffff
	.align		4
        /*0008*/ 	.word	0x00000000
	.align		4
        /*000c*/ 	.word	0xfffffffe
	.align		4
        /*0010*/ 	.word	0x00000000
	.align		4
        /*0014*/ 	.word	0xfffffffd
	.align		4
        /*0018*/ 	.word	0x00000000
	.align		4
        /*001c*/ 	.word	0xfffffffc


//--------------------- .text._Z7myGEMM7iiiPfS_S_ --------------------------
	.section	.text._Z7myGEMM7iiiPfS_S_,"ax",@progbits
	.align	128
        .global         _Z7myGEMM7iiiPfS_S_
        .type           _Z7myGEMM7iiiPfS_S_,@function
        .size           _Z7myGEMM7iiiPfS_S_,(.L_x_4 - _Z7myGEMM7iiiPfS_S_)
        .other          _Z7myGEMM7iiiPfS_S_,@"STO_CUDA_ENTRY STV_DEFAULT"
_Z7myGEMM7iiiPfS_S_:
.text._Z7myGEMM7iiiPfS_S_:
[----:B------:R-:W-:Y:S08]  /*0000*/  LDC R1, c[0x0][0x37c] ;  /* 0x0000df00ff017b82 */ /* 0x000ff00000000800 */
[----:B------:R-:W0:Y:S01]  /*0010*/  S2UR UR8, SR_CTAID.Y ;  /* 0x00000000000879c3 */ /* 0x000e220000002600 */
[----:B------:R-:W1:Y:S01]  /*0020*/  LDCU UR12, c[0x0][0x388] ;  /* 0x00007100ff0c77ac */ /* 0x000e620008000800 */
[----:B------:R-:W-:Y:S01]  /*0030*/  HFMA2 R0, -RZ, RZ, 0, 0 ;  /* 0x00000000ff007431 */ /* 0x000fe200000001ff */
[----:B------:R-:W-:Y:S01]  /*0040*/  CS2R R2, SRZ ;  /* 0x0000000000027805 */ /* 0x000fe2000001ff00 */
[----:B------:R-:W-:Y:S01]  /*0050*/  HFMA2 R79, -RZ, RZ, 0, 0 ;  /* 0x00000000ff4f7431 */ /* 0x000fe200000001ff */
[----:B------:R-:W2:Y:S01]  /*0060*/  LDCU.128 UR4, c[0x0][0x390] ;  /* 0x00007200ff0477ac */ /* 0x000ea20008000c00 */
[----:B------:R-:W-:Y:S01]  /*0070*/  HFMA2 R83, -RZ, RZ, 0, 0 ;  /* 0x00000000ff537431 */ /* 0x000fe200000001ff */
[----:B------:R-:W-:Y:S01]  /*0080*/  CS2R R6, SRZ ;  /* 0x0000000000067805 */ /* 0x000fe2000001ff00 */
[----:B------:R-:W3:Y:S01]  /*0090*/  S2UR UR9, SR_CTAID.X ;  /* 0x00000000000979c3 */ /* 0x000ee20000002500 */
[----:B------:R-:W-:-:S02]  /*00a0*/  CS2R R8, SRZ ;  /* 0x0000000000087805 */ /* 0x000fc4000001ff00 */
[----:B------:R-:W-:Y:S02]  /*00b0*/  CS2R R4, SRZ ;  /* 0x0000000000047805 */ /* 0x000fe4000001ff00 */
[----:B------:R-:W-:Y:S02]  /*00c0*/  CS2R R10, SRZ ;  /* 0x00000000000a7805 */ /* 0x000fe4000001ff00 */
[----:B------:R-:W-:Y:S02]  /*00d0*/  CS2R R12, SRZ ;  /* 0x00000000000c7805 */ /* 0x000fe4000001ff00 */
[----:B------:R-:W-:Y:S02]  /*00e0*/  CS2R R18, SRZ ;  /* 0x0000000000127805 */ /* 0x000fe4000001ff00 */
[----:B------:R-:W-:Y:S02]  /*00f0*/  CS2R R16, SRZ ;  /* 0x0000000000107805 */ /* 0x000fe4000001ff00 */
[----:B------:R-:W-:-:S02]  /*0100*/  CS2R R14, SRZ ;  /* 0x00000000000e7805 */ /* 0x000fc4000001ff00 */
[----:B------:R-:W-:Y:S02]  /*0110*/  CS2R R22, SRZ ;  /* 0x0000000000167805 */ /* 0x000fe4000001ff00 */
[----:B------:R-:W-:Y:S02]  /*0120*/  CS2R R20, SRZ ;  /* 0x0000000000147805 */ /* 0x000fe4000001ff00 */
[----:B------:R-:W-:Y:S01]  /*0130*/  CS2R R40, SRZ ;  /* 0x0000000000287805 */ /* 0x000fe2000001ff00 */
[----:B-1----:R-:W-:Y:S01]  /*0140*/  UISETP.NE.AND UP0, UPT, UR12, URZ, UPT ;  /* 0x000000ff0c00728c */ /* 0x002fe2000bf05270 */
[----:B------:R-:W-:Y:S02]  /*0150*/  CS2R R42, SRZ ;  /* 0x00000000002a7805 */ /* 0x000fe4000001ff00 */
[----:B------:R-:W-:Y:S02]  /*0160*/  CS2R R44, SRZ ;  /* 0x00000000002c7805 */ /* 0x000fe4000001ff00 */
[----:B------:R-:W-:-:S02]  /*0170*/  CS2R R46, SRZ ;  /* 0x00000000002e7805 */ /* 0x000fc4000001ff00 */
[----:B------:R-:W-:Y:S01]  /*0180*/  CS2R R48, SRZ ;  /* 0x0000000000307805 */ /* 0x000fe2000001ff00 */
[----:B0-----:R-:W-:Y:S01]  /*0190*/  UIMAD UR8, UR8, UR12, URZ ;  /* 0x0000000c080872a4 */ /* 0x001fe2000f8e02ff */
[----:B------:R-:W-:Y:S02]  /*01a0*/  CS2R R50, SRZ ;  /* 0x0000000000327805 */ /* 0x000fe4000001ff00 */
[----:B------:R-:W-:Y:S02]  /*01b0*/  CS2R R52, SRZ ;  /* 0x0000000000347805 */ /* 0x000fe4000001ff00 */
[----:B------:R-:W-:Y:S01]  /*01c0*/  CS2R R54, SRZ ;  /* 0x0000000000367805 */ /* 0x000fe2000001ff00 */
[----:B------:R-:W-:Y:S01]  /*01d0*/  USHF.L.U32 UR8, UR8, 0x7, URZ ;  /* 0x0000000708087899 */ /* 0x000fe200080006ff */
[----:B------:R-:W-:Y:S02]  /*01e0*/  CS2R R56, SRZ ;  /* 0x0000000000387805 */ /* 0x000fe4000001ff00 */
[----:B------:R-:W-:-:S02]  /*01f0*/  CS2R R58, SRZ ;  /* 0x00000000003a7805 */ /* 0x000fc4000001ff00 */
[----:B------:R-:W-:Y:S01]  /*0200*/  CS2R R60, SRZ ;  /* 0x00000000003c7805 */ /* 0x000fe2000001ff00 */
[----:B---3--:R-:W-:Y:S01]  /*0210*/  USHF.L.U32 UR9, UR9, 0x7, URZ ;  /* 0x0000000709097899 */ /* 0x008fe200080006ff */
[----:B------:R-:W-:Y:S02]  /*0220*/  CS2R R62, SRZ ;  /* 0x00000000003e7805 */ /* 0x000fe4000001ff00 */
[----:B------:R-:W-:Y:S02]  /*0230*/  CS2R R64, SRZ ;  /* 0x0000000000407805 */ /* 0x000fe4000001ff00 */
[----:B------:R-:W-:Y:S02]  /*0240*/  CS2R R66, SRZ ;  /* 0x0000000000427805 */ /* 0x000fe4000001ff00 */
[----:B------:R-:W-:Y:S02]  /*0250*/  CS2R R68, SRZ ;  /* 0x0000000000447805 */ /* 0x000fe4000001ff00 */
[----:B------:R-:W-:-:S02]  /*0260*/  CS2R R70, SRZ ;  /* 0x0000000000467805 */ /* 0x000fc4000001ff00 */
[----:B------:R-:W-:Y:S02]  /*0270*/  CS2R R72, SRZ ;  /* 0x0000000000487805 */ /* 0x000fe4000001ff00 */
[----:B------:R-:W-:Y:S02]  /*0280*/  CS2R R74, SRZ ;  /* 0x00000000004a7805 */ /* 0x000fe4000001ff00 */
[----:B------:R-:W-:Y:S01]  /*0290*/  MOV R77, RZ ;  /* 0x000000ff004d7202 */ /* 0x000fe20000000f00 */
[----:B------:R-:W0:Y:S01]  /*02a0*/  LDCU.64 UR10, c[0x0][0x358] ;  /* 0x00006b00ff0a77ac */ /* 0x000e220008000a00 */
[----:B------:R-:W-:Y:S02]  /*02b0*/  MOV R81, RZ ;  /* 0x000000ff00517202 */ /* 0x000fe40000000f00 */
[----:B------:R-:W-:Y:S01]  /*02c0*/  MOV R85, RZ ;  /* 0x000000ff00557202 */ /* 0x000fe20000000f00 */
[----:B--2---:R-:W-:Y:S02]  /*02d0*/  UIMAD.WIDE.U32 UR6, UR9, 0x4, UR6 ;  /* 0x00000004090678a5 */ /* 0x004fe4000f8e0006 */
[----:B------:R-:W-:Y:S01]  /*02e0*/  UIMAD.WIDE.U32 UR4, UR8, 0x4, UR4 ;  /* 0x00000004080478a5 */ /* 0x000fe2000f8e0004 */
[----:B------:R-:W-:Y:S11]  /*02f0*/  BRA.U !UP0, `(.L_x_0) ;  /* 0x0000000508f87547 */ /* 0x000ff6000b800000 */
[----:B------:R-:W1:Y:S01]  /*0300*/  S2R R78, SR_TID.X ;  /* 0x00000000004e7919 */ /* 0x000e620000002100 */
[----:B------:R-:W-:Y:S01]  /*0310*/  MOV R2, RZ ;  /* 0x000000ff00027202 */ /* 0x000fe20000000f00 */
[----:B------:R-:W-:Y:S01]  /*0320*/  UMOV UR8, UR4 ;  /* 0x0000000400087c82 */ /* 0x000fe20008000000 */
[----:B------:R-:W-:Y:S01]  /*0330*/  MOV R88, UR6 ;  /* 0x0000000600587c02 */ /* 0x000fe20008000f00 */
[----:B------:R-:W-:Y:S01]  /*0340*/  UMOV UR4, URZ ;  /* 0x000000ff00047c82 */ /* 0x000fe20008000000 */
[----:B------:R-:W-:Y:S01]  /*0350*/  MOV R89, UR7 ;  /* 0x0000000700597c02 */ /* 0x000fe20008000f00 */
[----:B------:R-:W-:Y:S01]  /*0360*/  UMOV UR7, UR5 ;  /* 0x0000000500077c82 */ /* 0x000fe20008000000 */
[----:B-1----:R-:W-:Y:S02]  /*0370*/  SHF.L.U32 R76, R78, 0x2, RZ ;  /* 0x000000024e4c7819 */ /* 0x002fe400000006ff */
[----:B------:R-:W-:Y:S02]  /*0380*/  SHF.R.U32.HI R80, RZ, 0x5, R78 ;  /* 0x00000005ff507819 */ /* 0x000fe4000001164e */
[----:B------:R-:W-:-:S07]  /*0390*/  LOP3.LUT R87, R76, 0x7c, RZ, 0xc0, !PT ;  /* 0x0000007c4c577812 */ /* 0x000fce00078ec0ff */
.L_x_2:
[----:B------:R-:W1:Y:S01]  /*03a0*/  LDC R82, c[0x0][0x384] ;  /* 0x0000e100ff527b82 */ /* 0x000e620000000800 */
[----:B------:R-:W2:Y:S01]  /*03b0*/  LDCU UR12, c[0x0][0x388] ;  /* 0x00007100ff0c77ac */ /* 0x000ea20008000800 */
[----:B------:R-:W-:Y:S02]  /*03c0*/  SHF.R.U32.HI R32, RZ, 0x1, R78 ;  /* 0x00000001ff207819 */ /* 0x000fe4000001164e */
[----:B------:R-:W-:Y:S02]  /*03d0*/  LOP3.LUT R27, R76, 0x4, RZ, 0xc0, !PT ;  /* 0x000000044c1b7812 */ /* 0x000fe400078ec0ff */
[----:B------:R-:W-:Y:S02]  /*03e0*/  MOV R24, UR8 ;  /* 0x0000000800187c02 */ /* 0x000fe40008000f00 */
[----:B------:R-:W-:Y:S01]  /*03f0*/  MOV R25, UR7 ;  /* 0x0000000700197c02 */ /* 0x000fe20008000f00 */
[----:B--2---:R-:W-:-:S04]  /*0400*/  IMAD R27, R32, UR12, R27 ;  /* 0x0000000c201b7c24 */ /* 0x004fc8000f8e021b */
[----:B------:R-:W-:-:S04]  /*0410*/  IMAD.WIDE.U32 R24, R27, 0x4, R24 ;  /* 0x000000041b187825 */ /* 0x000fc800078e0018 */
[----:B-1----:R-:W-:Y:S02]  /*0420*/  IMAD R29, R80, R82, R87 ;  /* 0x00000052501d7224 */ /* 0x002fe400078e0257 */
[----:B0-----:R-:W2:Y:S02]  /*0430*/  LDG.E.128 R24, desc[UR10][R24.64] ;  /* 0x0000000a18187981 */ /* 0x001ea4000c1e1d00 */
[----:B------:R-:W-:-:S06]  /*0440*/  IMAD.WIDE.U32 R28, R29, 0x4, R88 ;  /* 0x000000041d1c7825 */ /* 0x000fcc00078e0058 */
[----:B------:R-:W3:Y:S01]  /*0450*/  LDG.E.128 R28, desc[UR10][R28.64] ;  /* 0x0000000a1c1c7981 */ /* 0x000ee2000c1e1d00 */
[----:B------:R-:W0:Y:S01]  /*0460*/  S2UR UR6, SR_CgaCtaId ;  /* 0x00000000000679c3 */ /* 0x000e220000008800 */
[C---:B------:R-:W-:Y:S02]  /*0470*/  SHF.L.U32 R34, R78.reuse, 0x4, RZ ;  /* 0x000000044e227819 */ /* 0x040fe400000006ff */
[----:B------:R-:W-:Y:S02]  /*0480*/  SHF.L.U32 R33, R78, 0xb, RZ ;  /* 0x0000000b4e217819 */ /* 0x000fe400000006ff */
[----:B------:R-:W1:Y:S01]  /*0490*/  S2R R78, SR_TID.X ;  /* 0x00000000004e7919 */ /* 0x000e620000002100 */
[----:B------:R-:W-:Y:S01]  /*04a0*/  UMOV UR5, 0x400 ;  /* 0x0000040000057882 */ /* 0x000fe20000000000 */
[----:B------:R-:W-:-:S04]  /*04b0*/  SHF.L.U32 R32, R32, 0x2, RZ ;  /* 0x0000000220207819 */ /* 0x000fc800000006ff */
[----:B------:R-:W-:Y:S02]  /*04c0*/  LOP3.LUT R32, R32, 0x800, R33, 0xf8, !PT ;  /* 0x0000080020207812 */ /* 0x000fe400078ef821 */
[----:B------:R-:W-:Y:S01]  /*04d0*/  LOP3.LUT R33, R34, 0x1f0, RZ, 0xc0, !PT ;  /* 0x000001f022217812 */ /* 0x000fe200078ec0ff */
[----:B0-----:R-:W-:Y:S02]  /*04e0*/  ULEA UR9, UR6, UR5, 0x18 ;  /* 0x0000000506097291 */ /* 0x001fe4000f8ec0ff */
[----:B------:R-:W-:-:S04]  /*04f0*/  UIADD3 UR5, UPT, UPT, UR5, 0x1000, URZ ;  /* 0x0000100005057890 */ /* 0x000fc8000fffe0ff */
[----:B------:R-:W-:Y:S01]  /*0500*/  ULEA UR5, UR6, UR5, 0x18 ;  /* 0x0000000506057291 */ /* 0x000fe2000f8ec0ff */
[----:B------:R-:W-:Y:S02]  /*0510*/  LEA R33, R80, R33, 0x9 ;  /* 0x0000002150217211 */ /* 0x000fe400078e48ff */
[C---:B-1----:R-:W-:Y:S02]  /*0520*/  SHF.L.U32 R34, R78.reuse, 0x1, RZ ;  /* 0x000000014e227819 */ /* 0x042fe400000006ff */
[----:B------:R-:W-:Y:S02]  /*0530*/  SHF.L.U32 R35, R78, 0x5, RZ ;  /* 0x000000054e237819 */ /* 0x000fe400000006ff */
[----:B------:R-:W-:Y:S02]  /*0540*/  LOP3.LUT R34, R34, 0x7e0, RZ, 0xc0, !PT ;  /* 0x000007e022227812 */ /* 0x000fe400078ec0ff */
[----:B------:R-:W-:Y:S02]  /*0550*/  LOP3.LUT R35, R35, 0x1e0, RZ, 0xc0, !PT ;  /* 0x000001e023237812 */ /* 0x000fe400078ec0ff */
[----:B------:R-:W-:-:S02]  /*0560*/  IADD3 R84, PT, PT, R34, UR9, RZ ;  /* 0x0000000922547c10 */ /* 0x000fc4000fffe0ff */
[----:B------:R-:W-:Y:S01]  /*0570*/  IADD3 R86, PT, PT, R35, UR5, RZ ;  /* 0x0000000523567c10 */ /* 0x000fe2000fffe0ff */
[----:B--2---:R0:W-:Y:S04]  /*0580*/  STS [R32+UR9], R24 ;  /* 0x0000001820007988 */ /* 0x0041e80008000809 */
[----:B------:R0:W-:Y:S04]  /*0590*/  STS [R32+UR9+0x200], R25 ;  /* 0x0002001920007988 */ /* 0x0001e80008000809 */
[----:B------:R0:W-:Y:S04]  /*05a0*/  STS [R32+UR9+0x400], R26 ;  /* 0x0004001a20007988 */ /* 0x0001e80008000809 */
[----:B------:R0:W-:Y:S04]  /*05b0*/  STS [R32+UR9+0x600], R27 ;  /* 0x0006001b20007988 */ /* 0x0001e80008000809 */
[----:B---3--:R0:W-:Y:S01]  /*05c0*/  STS.128 [R33+UR5], R28 ;  /* 0x0000001c21007988 */ /* 0x0081e20008000c05 */
[----:B------:R-:W-:Y:S01]  /*05d0*/  UMOV UR5, 0x10 ;  /* 0x0000001000057882 */ /* 0x000fe20000000000 */
[----:B------:R-:W-:Y:S06]  /*05e0*/  BAR.SYNC.DEFER_BLOCKING 0x0 ;  /* 0x0000000000007b1d */ /* 0x000fec0000010000 */
.L_x_1:
[----:B0-----:R-:W-:Y:S04]  /*05f0*/  LDS.128 R24, [R84+UR5+-0x10] ;  /* 0xfffff00554187984 */ /* 0x001fe80008000c00 */
[----:B------:R-:W0:Y:S04]  /*0600*/  LDS.128 R28, [R86+UR5+-0x10] ;  /* 0xfffff005561c7984 */ /* 0x000e280008000c00 */
[----:B------:R-:W1:Y:S04]  /*0610*/  LDS.128 R32, [R86+UR5] ;  /* 0x0000000556207984 */ /* 0x000e680008000c00 */
[----:B------:R-:W2:Y:S01]  /*0620*/  LDS.128 R36, [R84+UR5] ;  /* 0x0000000554247984 */ /* 0x000ea20008000c00 */
[----:B------:R-:W-:-:S04]  /*0630*/  UIADD3 UR5, UPT, UPT, UR5, 0x200, URZ ;  /* 0x0000020005057890 */ /* 0x000fc8000fffe0ff */
[----:B------:R-:W-:Y:S01]  /*0640*/  UISETP.NE.AND UP0, UPT, UR5, 0x1010, UPT ;  /* 0x000010100500788c */ /* 0x000fe2000bf05270 */
[C---:B0-----:R-:W-:Y:S01]  /*0650*/  FFMA R85, R24.reuse, R28, R85 ;  /* 0x0000001c18557223 */ /* 0x041fe20000000055 */
[C---:B------:R-:W-:Y:S01]  /*0660*/  FFMA R74, R24.reuse, R29, R74 ;  /* 0x0000001d184a7223 */ /* 0x040fe2000000004a */
[C---:B------:R-:W-:Y:S01]  /*0670*/  FFMA R83, R24.reuse, R30, R83 ;  /* 0x0000001e18537223 */ /* 0x040fe20000000053 */
[C---:B------:R-:W-:Y:S01]  /*0680*/  FFMA R72, R24.reuse, R31, R72 ;  /* 0x0000001f18487223 */ /* 0x040fe20000000048 */
[C---:B-1----:R-:W-:Y:S01]  /*0690*/  FFMA R81, R24.reuse, R32, R81 ;  /* 0x0000002018517223 */ /* 0x042fe20000000051 */
[C---:B------:R-:W-:Y:S01]  /*06a0*/  FFMA R70, R24.reuse, R33, R70 ;  /* 0x0000002118467223 */ /* 0x040fe20000000046 */
[C---:B------:R-:W-:Y:S01]  /*06b0*/  FFMA R79, R24.reuse, R34, R79 ;  /* 0x00000022184f7223 */ /* 0x040fe2000000004f */
[----:B------:R-:W-:Y:S01]  /*06c0*/  FFMA R68, R24, R35, R68 ;  /* 0x0000002318447223 */ /* 0x000fe20000000044 */
[----:B------:R-:W-:Y:S01]  /*06d0*/  FFMA R77, R28, R25, R77 ;  /* 0x000000191c4d7223 */ /* 0x000fe2000000004d */
[C---:B------:R-:W-:Y:S01]  /*06e0*/  FFMA R66, R25.reuse, R29, R66 ;  /* 0x0000001d19427223 */ /* 0x040fe20000000042 */
[C---:B------:R-:W-:Y:S01]  /*06f0*/  FFMA R75, R25.reuse, R30, R75 ;  /* 0x0000001e194b7223 */ /* 0x040fe2000000004b */
[C---:B------:R-:W-:Y:S01]  /*0700*/  FFMA R64, R25.reuse, R31, R64 ;  /* 0x0000001f19407223 */ /* 0x040fe20000000040 */
[----:B------:R-:W-:Y:S01]  /*0710*/  FFMA R73, R32, R25, R73 ;  /* 0x0000001920497223 */ /* 0x000fe20000000049 */
[C---:B------:R-:W-:Y:S01]  /*0720*/  FFMA R62, R25.reuse, R33, R62 ;  /* 0x00000021193e7223 */ /* 0x040fe2000000003e */
[C---:B------:R-:W-:Y:S01]  /*0730*/  FFMA R71, R25.reuse, R34, R71 ;  /* 0x0000002219477223 */ /* 0x040fe20000000047 */
[----:B------:R-:W-:Y:S01]  /*0740*/  FFMA R60, R25, R35, R60 ;  /* 0x00000023193c7223 */ /* 0x000fe2000000003c */
        /* <DEDUP_REMOVED lines=16> */
[C---:B--2---:R-:W-:Y:S01]  /*0850*/  FFMA R51, R36.reuse, R28, R51 ;  /* 0x0000001c24337223 */ /* 0x044fe20000000033 */
[C---:B------:R-:W-:Y:S01]  /*0860*/  FFMA R44, R36.reuse, R29, R44 ;  /* 0x0000001d242c7223 */ /* 0x040fe2000000002c */
[C---:B------:R-:W-:Y:S01]  /*0870*/  FFMA R49, R36.reuse, R30, R49 ;  /* 0x0000001e24317223 */ /* 0x040fe20000000031 */
[C---:B------:R-:W-:Y:S01]  /*0880*/  FFMA R42, R36.reuse, R31, R42 ;  /* 0x0000001f242a7223 */ /* 0x040fe2000000002a */
[C---:B------:R-:W-:Y:S01]  /*0890*/  FFMA R47, R36.reuse, R32, R47 ;  /* 0x00000020242f7223 */ /* 0x040fe2000000002f */
        /* <DEDUP_REMOVED lines=27> */
[----:B------:R-:W-:Y:S06]  /*0a50*/  BRA.U UP0, `(.L_x_1) ;  /* 0xfffffff900e47547 */ /* 0x000fec000b83ffff */
[----:B------:R-:W-:Y:S01]  /*0a60*/  BAR.SYNC.DEFER_BLOCKING 0x0 ;  /* 0x0000000000007b1d */ /* 0x000fe20000010000 */
[----:B------:R-:W-:Y:S01]  /*0a70*/  UIADD3 UR8, UP0, UPT, UR8, 0x20, URZ ;  /* 0x0000002008087890 */ /* 0x000fe2000ff1e0ff */
[----:B------:R-:W-:Y:S01]  /*0a80*/  SHF.L.U32 R25, R82, 0x3, RZ ;  /* 0x0000000352197819 */ /* 0x000fe200000006ff */
[----:B------:R-:W-:Y:S02]  /*0a90*/  UIADD3 UR4, UPT, UPT, UR4, 0x8, URZ ;  /* 0x0000000804047890 */ /* 0x000fe4000fffe0ff */
[----:B------:R-:W-:Y:S02]  /*0aa0*/  UIADD3.X UR7, UPT, UPT, URZ, UR7, URZ, UP0, !UPT ;  /* 0x00000007ff077290 */ /* 0x000fe400087fe4ff */
[----:B------:R-:W-:Y:S01]  /*0ab0*/  UISETP.GE.U32.AND UP0, UPT, UR4, UR12, UPT ;  /* 0x0000000c0400728c */ /* 0x000fe2000bf06070 */
[----:B------:R-:W-:-:S08]  /*0ac0*/  IMAD.WIDE.U32 R88, R25, 0x4, R88 ;  /* 0x0000000419587825 */ /* 0x000fd000078e0058 */
[----:B------:R-:W-:Y:S05]  /*0ad0*/  BRA.U !UP0, `(.L_x_2) ;  /* 0xfffffff908307547 */ /* 0x000fea000b83ffff */
.L_x_0:
[----:B------:R-:W1:Y:S01]  /*0ae0*/  S2R R25, SR_TID.X ;  /* 0x0000000000197919 */ /* 0x000e620000002100 */
[----:B------:R-:W-:Y:S01]  /*0af0*/  S2UR UR4, SR_CTAID.Y ;  /* 0x00000000000479c3 */ /* 0x000fe20000002600 */
[----:B------:R-:W2:Y:S01]  /*0b00*/  LDCU UR8, c[0x0][0x384] ;  /* 0x00007080ff0877ac */ /* 0x000ea20008000800 */
[----:B------:R-:W3:Y:S06]  /*0b10*/  LDCU.64 UR6, c[0x0][0x3a0] ;  /* 0x00007400ff0677ac */ /* 0x000eec0008000a00 */
[----:B------:R-:W2:Y:S01]  /*0b20*/  S2UR UR5, SR_CTAID.X ;  /* 0x00000000000579c3 */ /* 0x000ea20000002500 */
[----:B-1----:R-:W-:Y:S01]  /*0b30*/  SHF.R.U32.HI R24, RZ, 0x4, R25 ;  /* 0x00000004ff187819 */ /* 0x002fe20000011619 */
[----:B--2---:R-:W-:Y:S01]  /*0b40*/  UIMAD UR4, UR4, UR8, UR5 ;  /* 0x00000008040472a4 */ /* 0x004fe2000f8e0205 */
[----:B------:R-:W-:-:S03]  /*0b50*/  SHF.L.U32 R25, R25, 0x3, RZ ;  /* 0x0000000319197819 */ /* 0x000fc600000006ff */
[----:B------:R-:W-:Y:S01]  /*0b60*/  IMAD R24, R24, UR8, RZ ;  /* 0x0000000818187c24 */ /* 0x000fe2000f8e02ff */
[----:B------:R-:W-:Y:S01]  /*0b70*/  LOP3.LUT R25, R25, 0x78, RZ, 0xc0, !PT ;  /* 0x0000007819197812 */ /* 0x000fe200078ec0ff */
[----:B------:R-:W-:-:S03]  /*0b80*/  USHF.L.U32 UR4, UR4, 0x7, URZ ;  /* 0x0000000704047899 */ /* 0x000fc600080006ff */
[----:B------:R-:W-:-:S04]  /*0b90*/  LEA R36, R24, R25, 0x3 ;  /* 0x0000001918247211 */ /* 0x000fc800078e18ff */
[----:B------:R-:W-:-:S04]  /*0ba0*/  IADD3 R24, P0, PT, R36, UR4, RZ ;  /* 0x0000000424187c10 */ /* 0x000fc8000ff1e0ff */
[----:B------:R-:W-:Y:S02]  /*0bb0*/  IADD3.X R25, PT, PT, RZ, RZ, RZ, P0, !PT ;  /* 0x000000ffff197210 */ /* 0x000fe400007fe4ff */
[----:B---3--:R-:W-:-:S04]  /*0bc0*/  LEA R86, P0, R24, UR6, 0x2 ;  /* 0x0000000618567c11 */ /* 0x008fc8000f8010ff */
[----:B------:R-:W-:-:S05]  /*0bd0*/  LEA.HI.X R87, R24, UR7, R25, 0x2, P0 ;  /* 0x0000000718577c11 */ /* 0x000fca00080f1419 */
[----:B0-----:R-:W2:Y:S04]  /*0be0*/  LDG.E.128 R28, desc[UR10][R86.64] ;  /* 0x0000000a561c7981 */ /* 0x001ea8000c1e1d00 */
[----:B------:R-:W3:Y:S01]  /*0bf0*/  LDG.E.128 R24, desc[UR10][R86.64+0x10] ;  /* 0x0000100a56187981 */ /* 0x000ee2000c1e1d00 */
[----:B------:R-:W-:-:S04]  /*0c00*/  IADD3 R36, PT, PT, R36, UR8, RZ ;  /* 0x0000000824247c10 */ /* 0x000fc8000fffe0ff */
[----:B------:R-:W-:-:S04]  /*0c10*/  IADD3 R32, P0, PT, R36, UR4, RZ ;  /* 0x0000000424207c10 */ /* 0x000fc8000ff1e0ff */
[----:B------:R-:W-:Y:S02]  /*0c20*/  IADD3.X R33, PT, PT, RZ, RZ, RZ, P0, !PT ;  /* 0x000000ffff217210 */ /* 0x000fe400007fe4ff */
[----:B------:R-:W-:-:S04]  /*0c30*/  LEA R38, P0, R32, UR6, 0x2 ;  /* 0x0000000620267c11 */ /* 0x000fc8000f8010ff */
[----:B------:R-:W-:Y:S01]  /*0c40*/  LEA.HI.X R39, R32, UR7, R33, 0x2, P0 ;  /* 0x0000000720277c11 */ /* 0x000fe200080f1421 */
[----:B--2---:R-:W-:Y:S01]  /*0c50*/  FADD R28, R28, R85 ;  /* 0x000000551c1c7221 */ /* 0x004fe20000000000 */
[----:B------:R-:W-:Y:S01]  /*0c60*/  FADD R29, R29, R74 ;  /* 0x0000004a1d1d7221 */ /* 0x000fe20000000000 */
[----:B------:R-:W-:Y:S01]  /*0c70*/  FADD R30, R30, R83 ;  /* 0x000000531e1e7221 */ /* 0x000fe20000000000 */
[----:B------:R-:W-:Y:S01]  /*0c80*/  FADD R31, R31, R72 ;  /* 0x000000481f1f7221 */ /* 0x000fe20000000000 */
[----:B---3--:R-:W-:Y:S01]  /*0c90*/  FADD R24, R24, R81 ;  /* 0x0000005118187221 */ /* 0x008fe20000000000 */
[----:B------:R-:W-:Y:S01]  /*0ca0*/  FADD R25, R25, R70 ;  /* 0x0000004619197221 */ /* 0x000fe20000000000 */
[----:B------:R-:W-:Y:S01]  /*0cb0*/  FADD R26, R26, R79 ;  /* 0x0000004f1a1a7221 */ /* 0x000fe20000000000 */
[----:B------:R-:W-:Y:S01]  /*0cc0*/  FADD R27, R27, R68 ;  /* 0x000000441b1b7221 */ /* 0x000fe20000000000 */
[----:B------:R-:W-:Y:S04]  /*0cd0*/  STG.E.128 desc[UR10][R86.64], R28 ;  /* 0x0000001c56007986 */ /* 0x000fe8000c101d0a */
[----:B------:R0:W-:Y:S04]  /*0ce0*/  STG.E.128 desc[UR10][R86.64+0x10], R24 ;  /* 0x0000101856007986 */ /* 0x0001e8000c101d0a */
[----:B------:R-:W2:Y:S01]  /*0cf0*/  LDG.E.128 R32, desc[UR10][R38.64] ;  /* 0x0000000a26207981 */ /* 0x000ea2000c1e1d00 */
[----:B------:R-:W-:-:S04]  /*0d00*/  IADD3 R68, PT, PT, R36, 0x4, RZ ;  /* 0x0000000424447810 */ /* 0x000fc80007ffe0ff */
[----:B------:R-:W-:-:S04]  /*0d10*/  IADD3 R37, P0, PT, R68, UR4, RZ ;  /* 0x0000000444257c10 */ /* 0x000fc8000ff1e0ff */
[----:B------:R-:W-:Y:S02]  /*0d20*/  IADD3.X R70, PT, PT, RZ, RZ, RZ, P0, !PT ;  /* 0x000000ffff467210 */ /* 0x000fe400007fe4ff */
[----:B------:R-:W-:-:S04]  /*0d30*/  LEA R78, P0, R37, UR6, 0x2 ;  /* 0x00000006254e7c11 */ /* 0x000fc8000f8010ff */
[----:B------:R-:W-:Y:S01]  /*0d40*/  LEA.HI.X R79, R37, UR7, R70, 0x2, P0 ;  /* 0x00000007254f7c11 */ /* 0x000fe200080f1446 */
[----:B--2---:R-:W-:Y:S01]  /*0d50*/  FADD R32, R32, R77 ;  /* 0x0000004d20207221 */ /* 0x004fe20000000000 */
[----:B------:R-:W-:Y:S01]  /*0d60*/  FADD R33, R33, R66 ;  /* 0x0000004221217221 */ /* 0x000fe20000000000 */
[----:B------:R-:W-:Y:S01]  /*0d70*/  FADD R34, R34, R75 ;  /* 0x0000004b22227221 */ /* 0x000fe20000000000 */
[----:B------:R-:W-:-:S05]  /*0d80*/  FADD R35, R35, R64 ;  /* 0x0000004023237221 */ /* 0x000fca0000000000 */
[----:B------:R1:W-:Y:S04]  /*0d90*/  STG.E.128 desc[UR10][R38.64], R32 ;  /* 0x0000002026007986 */ /* 0x0003e8000c101d0a */
[----:B0-----:R-:W2:Y:S01]  /*0da0*/  LDG.E.128 R24, desc[UR10][R78.64] ;  /* 0x0000000a4e187981 */ /* 0x001ea2000c1e1d00 */
        /* <DEDUP_REMOVED lines=10> */
[----:B------:R-:W2:Y:S01]  /*0e50*/  LDG.E.128 R28, desc[UR10][R36.64] ;  /* 0x0000000a241c7981 */ /* 0x000ea2000c1e1d00 */
[----:B------:R-:W-:-:S04]  /*0e60*/  IADD3 R68, PT, PT, R68, UR8, RZ ;  /* 0x0000000844447c10 */ /* 0x000fc8000fffe0ff */
[----:B-1----:R-:W-:-:S04]  /*0e70*/  IADD3 R33, P0, PT, R68, UR4, RZ ;  /* 0x0000000444217c10 */ /* 0x002fc8000ff1e0ff */
        /* <DEDUP_REMOVED lines=19> */
[----:B-1----:R-:W2:Y:S01]  /*0fb0*/  LDG.E.128 R28, desc[UR10][R34.64] ;  /* 0x0000000a221c7981 */ /* 0x002ea2000c1e1d00 */
        /* <DEDUP_REMOVED lines=64> */
[----:B------:R-:W-:Y:S04]  /*13c0*/  STG.E.128 desc[UR10][R32.64], R24 ;  /* 0x0000001820007986 */ /* 0x000fe8000c101d0a */
[----:B------:R-:W2:Y:S01]  /*13d0*/  LDG.E.128 R20, desc[UR10][R34.64] ;  /* 0x0000000a22147981 */ /* 0x000ea2000c1e1d00 */
[----:B------:R-:W-:-:S04]  /*13e0*/  IADD3 R68, PT, PT, R68, UR8, RZ ;  /* 0x0000000844447c10 */ /* 0x000fc8000fffe0ff */
[----:B------:R-:W-:-:S04]  /*13f0*/  IADD3 R14, P0, PT, R68, UR4, RZ ;  /* 0x00000004440e7c10 */ /* 0x000fc8000ff1e0ff */
[----:B-1----:R-:W-:Y:S02]  /*1400*/  IADD3.X R29, PT, PT, RZ, RZ, RZ, P0, !PT ;  /* 0x000000ffff1d7210 */ /* 0x002fe400007fe4ff */
        /* <DEDUP_REMOVED lines=29> */
[----:B-1----:R-:W2:Y:S02]  /*15e0*/  LDG.E.128 R16, desc[UR10][R10.64] ;  /* 0x0000000a0a107981 */ /* 0x002ea4000c1e1d00 */
[----:B--2---:R-:W-:Y:S01]  /*15f0*/  FADD R16, R16, R7 ;  /* 0x0000000710107221 */ /* 0x004fe20000000000 */
[----:B------:R-:W-:Y:S01]  /*1600*/  FADD R17, R17, R0 ;  /* 0x0000000011117221 */ /* 0x000fe20000000000 */
[----:B------:R-:W-:Y:S01]  /*1610*/  FADD R18, R18, R3 ;  /* 0x0000000312127221 */ /* 0x000fe20000000000 */
[----:B------:R-:W-:-:S05]  /*1620*/  FADD R19, R19, R2 ;  /* 0x0000000213137221 */ /* 0x000fca0000000000 */
[----:B------:R-:W-:Y:S01]  /*1630*/  STG.E.128 desc[UR10][R10.64], R16 ;  /* 0x000000100a007986 */ /* 0x000fe2000c101d0a */
[----:B------:R-:W-:Y:S05]  /*1640*/  EXIT ;  /* 0x000000000000794d */ /* 0x000fea0003800000 */
.L_x_3:
[----:B------:R-:W-:-:S00]  /*1650*/  BRA `(.L_x_3) ;  /* 0xfffffffc00fc7947 */ /* 0x000fc0000383ffff */
[----:B------:R-:W-:-:S00]  /*1660*/  NOP ;  /* 0x0000000000007918 */ /* 0x000fc00000000000 */
        /* <DEDUP_REMOVED lines=9> */
.L_x_4:


//--------------------- .nv.shared._Z7myGEMM7iiiPfS_S_ --------------------------
	.section	.nv.shared._Z7myGEMM7iiiPfS_S_,"aw",@nobits
	.sectionflags	@""
	.align	4
.nv.shared._Z7myGEMM7iiiPfS_S_:
	.zero		9376


//--------------------- .nv.shared.reserved.0     --------------------------
	.section	.nv.shared.reserved.0,"aw",@nobits
	.weak		__nv_reservedSMEM_offset_0_alias
	.size		__nv_reservedSMEM_offset_0_alias, 0, 64
	.other		__nv_reservedSMEM_offset_0_alias,@"STO_CUDA_RESERVED_SHARED STV_DEFAULT"
__nv_reservedSMEM_offset_0_alias:
	.zero		0
	.zero		64


//--------------------- .nv.constant0._Z7myGEMM7iiiPfS_S_ --------------------------
	.section	.nv.constant0._Z7myGEMM7iiiPfS_S_,"a",@progbits
	.sectionflags	@""
	.align	4
.nv.constant0._Z7myGEMM7iiiPfS_S_:
	.zero		936


//--------------------- SYMBOLS --------------------------

	.type		.nv.reservedSmem.offset0,@object
	.size		.nv.reservedSmem.offset0,0x4
	.type		.nv.reservedSmem.cap,@object
	.size		.nv.reservedSmem.cap,0x4
